//
// Generated by NVIDIA NVVM Compiler
//
// Compiler Build ID: CL-36424714
// Cuda compilation tools, release 13.0, V13.0.88
// Based on NVVM 20.0.0
//

.version 9.0
.target sm_100
.address_size 64

	// .globl	_Z6kernalPhS_ii

.visible .entry _Z6kernalPhS_ii(
	.param .u64 .ptr .align 1 _Z6kernalPhS_ii_param_0,
	.param .u64 .ptr .align 1 _Z6kernalPhS_ii_param_1,
	.param .u32 _Z6kernalPhS_ii_param_2,
	.param .u32 _Z6kernalPhS_ii_param_3
)
{
	.reg .pred 	%p<23>;
	.reg .b16 	%rs<13>;
	.reg .b32 	%r<53>;
	.reg .b64 	%rd<29>;

	ld.param.u64 	%rd2, [_Z6kernalPhS_ii_param_0];
	ld.param.u64 	%rd3, [_Z6kernalPhS_ii_param_1];
	ld.param.u32 	%r5, [_Z6kernalPhS_ii_param_2];
	ld.param.u32 	%r6, [_Z6kernalPhS_ii_param_3];
	cvta.to.global.u64 	%rd1, %rd3;
	mov.u32 	%r7, %tid.y;
	mov.u32 	%r8, %ctaid.y;
	mov.u32 	%r9, %ntid.y;
	mad.lo.s32 	%r1, %r8, %r9, %r7;
	mov.u32 	%r10, %tid.x;
	mov.u32 	%r11, %ctaid.x;
	mov.u32 	%r12, %ntid.x;
	mad.lo.s32 	%r2, %r11, %r12, %r10;
	setp.ge.s32 	%p1, %r1, %r6;
	@%p1 bra 	$L__BB0_8;
	setp.lt.s32 	%p2, %r2, 0;
	setp.ge.s32 	%p3, %r2, %r5;
	or.pred  	%p4, %p2, %p3;
	@%p4 bra 	$L__BB0_8;
	cvta.to.global.u64 	%rd4, %rd2;
	add.s32 	%r13, %r5, -1;
	add.s32 	%r14, %r6, -1;
	add.s32 	%r15, %r1, -1;
	setp.eq.s32 	%p5, %r1, 0;
	setp.gt.u32 	%p6, %r1, %r6;
	selp.b32 	%r16, 0, %r15, %p6;
	selp.b32 	%r17, %r14, %r16, %p5;
	setp.eq.s32 	%p7, %r2, 0;
	mul.lo.s32 	%r18, %r17, %r5;
	add.s32 	%r19, %r2, -1;
	selp.b32 	%r20, %r13, %r19, %p7;
	add.s32 	%r21, %r20, %r18;
	cvt.s64.s32 	%rd5, %r21;
	add.s64 	%rd6, %rd4, %rd5;
	ld.global.u8 	%rs2, [%rd6];
	setp.eq.s16 	%p8, %rs2, 255;
	selp.u32 	%r22, 1, 0, %p8;
	selp.b32 	%r23, %r13, %r2, %p7;
	add.s32 	%r24, %r23, %r18;
	cvt.s64.s32 	%rd7, %r24;
	add.s64 	%rd8, %rd4, %rd7;
	ld.global.u8 	%rs3, [%rd8];
	setp.eq.s16 	%p9, %rs3, 255;
	selp.u32 	%r25, 1, 0, %p9;
	add.s32 	%r26, %r22, %r25;
	add.s32 	%r27, %r2, 1;
	selp.b32 	%r28, %r13, %r27, %p7;
	add.s32 	%r29, %r28, %r18;
	cvt.s64.s32 	%rd9, %r29;
	add.s64 	%rd10, %rd4, %rd9;
	ld.global.u8 	%rs4, [%rd10];
	setp.eq.s16 	%p10, %rs4, 255;
	selp.u32 	%r30, 1, 0, %p10;
	add.s32 	%r31, %r26, %r30;
	mul.lo.s32 	%r32, %r1, %r5;
	cvt.s64.s32 	%rd11, %r32;
	cvt.u64.u32 	%rd12, %r2;
	add.s64 	%rd13, %rd12, %rd11;
	add.s64 	%rd14, %rd4, %rd13;
	ld.global.u8 	%rs5, [%rd14+-1];
	setp.eq.s16 	%p11, %rs5, 255;
	selp.u32 	%r33, 1, 0, %p11;
	add.s32 	%r34, %r31, %r33;
	ld.global.u8 	%rs6, [%rd14+1];
	setp.eq.s16 	%p12, %rs6, 255;
	selp.u32 	%r35, 1, 0, %p12;
	add.s32 	%r36, %r34, %r35;
	add.s32 	%r37, %r1, 1;
	setp.lt.u32 	%p13, %r37, %r6;
	selp.b32 	%r38, %r37, 0, %p13;
	setp.lt.s32 	%p14, %r27, %r5;
	mul.lo.s32 	%r39, %r38, %r5;
	selp.b32 	%r40, %r19, 0, %p14;
	add.s32 	%r41, %r40, %r39;
	cvt.s64.s32 	%rd15, %r41;
	add.s64 	%rd16, %rd4, %rd15;
	ld.global.u8 	%rs7, [%rd16];
	setp.eq.s16 	%p15, %rs7, 255;
	selp.u32 	%r42, 1, 0, %p15;
	add.s32 	%r43, %r36, %r42;
	selp.b32 	%r44, %r2, 0, %p14;
	add.s32 	%r45, %r44, %r39;
	cvt.s64.s32 	%rd17, %r45;
	add.s64 	%rd18, %rd4, %rd17;
	ld.global.u8 	%rs8, [%rd18];
	setp.eq.s16 	%p16, %rs8, 255;
	selp.u32 	%r46, 1, 0, %p16;
	add.s32 	%r47, %r43, %r46;
	selp.b32 	%r48, %r27, 0, %p14;
	add.s32 	%r49, %r48, %r39;
	cvt.s64.s32 	%rd19, %r49;
	add.s64 	%rd20, %rd4, %rd19;
	ld.global.u8 	%rs9, [%rd20];
	setp.eq.s16 	%p17, %rs9, 255;
	selp.u32 	%r50, 1, 0, %p17;
	add.s32 	%r51, %r47, %r50;
	add.s32 	%r4, %r32, %r2;
	cvt.s64.s32 	%rd21, %r4;
	add.s64 	%rd22, %rd4, %rd21;
	ld.global.u8 	%rs1, [%rd22];
	setp.ne.s16 	%p18, %rs1, 0;
	setp.ne.s32 	%p19, %r51, 3;
	or.pred  	%p20, %p18, %p19;
	@%p20 bra 	$L__BB0_4;
	add.s64 	%rd28, %rd1, %rd21;
	mov.b16 	%rs12, 255;
	st.global.u8 	[%rd28], %rs12;
	bra.uni 	$L__BB0_8;
$L__BB0_4:
	setp.ne.s16 	%p21, %rs1, 255;
	@%p21 bra 	$L__BB0_8;
	add.s32 	%r52, %r51, -4;
	setp.gt.u32 	%p22, %r52, -3;
	@%p22 bra 	$L__BB0_7;
	add.s64 	%rd26, %rd1, %rd21;
	mov.b16 	%rs11, 0;
	st.global.u8 	[%rd26], %rs11;
	bra.uni 	$L__BB0_8;
$L__BB0_7:
	add.s64 	%rd24, %rd1, %rd21;
	mov.b16 	%rs10, 255;
	st.global.u8 	[%rd24], %rs10;
$L__BB0_8:
	ret;

}


// ===== COMPILED SASS (sm_100) =====

	.target	sm_100

	.elftype	@"ET_EXEC"


//--------------------- .note.nv.tkinfo           --------------------------
	.section	.note.nv.tkinfo,"",@"SHT_NOTE"
	.sectionflags	@"SHF_NOTE_NV_TKINFO"
	.tkinfo
        /*0018*/ 	.word	0x00000002
        /*0030*/ 	.string	""
        /*0030*/ 	.string	"ptxas"
        /*0030*/ 	.string	"Cuda compilation tools, release 13.0, V13.0.88"
        /*0030*/ 	.string	"Build cuda_13.0.r13.0/compiler.36424714_0"
        /*0030*/ 	.string	"-arch sm_100 -m 64 "



//--------------------- .note.nv.cuinfo           --------------------------
	.section	.note.nv.cuinfo,"",@"SHT_NOTE"
	.sectionflags	@"SHF_NOTE_NV_CUINFO"
        /*0018*/ 	.short	0x0002
        /*001a*/ 	.short	0x0064
        /*001c*/ 	.short	0x0082
	.zero		2


//--------------------- .nv.info                  --------------------------
	.section	.nv.info,"",@"SHT_CUDA_INFO"
	.align	4


	//----- nvinfo : EIATTR_REGCOUNT
	.align		4
        /*0000*/ 	.byte	0x04, 0x2f
        /*0002*/ 	.short	(.L_1 - .L_0)
	.align		4
.L_0:
        /*0004*/ 	.word	index@(_Z6kernalPhS_ii)
        /*0008*/ 	.word	0x00000016


	//----- nvinfo : EIATTR_FRAME_SIZE
	.align		4
.L_1:
        /*000c*/ 	.byte	0x04, 0x11
        /*000e*/ 	.short	(.L_3 - .L_2)
	.align		4
.L_2:
        /*0010*/ 	.word	index@(_Z6kernalPhS_ii)
        /*0014*/ 	.word	0x00000000


	//----- nvinfo : EIATTR_MIN_STACK_SIZE
	.align		4
.L_3:
        /*0018*/ 	.byte	0x04, 0x12
        /*001a*/ 	.short	(.L_5 - .L_4)
	.align		4
.L_4:
        /*001c*/ 	.word	index@(_Z6kernalPhS_ii)
        /*0020*/ 	.word	0x00000000
.L_5:


//--------------------- .nv.compat                --------------------------
	.section	.nv.compat,"",@"SHT_CUDA_COMPAT_INFO"
	.align	4
        /*0000*/ 	.byte	0x02, 0x09, 0x00, 0x00, 0x02, 0x02, 0x01, 0x00, 0x02, 0x05, 0x05, 0x00, 0x03, 0x07, 0x01, 0x01
        /*0010*/ 	.byte	0x02, 0x03, 0x00, 0x00, 0x02, 0x06, 0x01, 0x00, 0x04, 0x0b, 0x08, 0x00, 0x09, 0x00, 0x00, 0x00
        /*0020*/ 	.byte	0x00, 0x00, 0x00, 0x00


//--------------------- .nv.info._Z6kernalPhS_ii  --------------------------
	.section	.nv.info._Z6kernalPhS_ii,"",@"SHT_CUDA_INFO"
	.sectionflags	@""
	.align	4


	//----- nvinfo : EIATTR_CUDA_API_VERSION
	.align		4
        /*0000*/ 	.byte	0x04, 0x37
        /*0002*/ 	.short	(.L_7 - .L_6)
.L_6:
        /*0004*/ 	.word	0x00000082


	//----- nvinfo : EIATTR_KPARAM_INFO
	.align		4
.L_7:
        /*0008*/ 	.byte	0x04, 0x17
        /*000a*/ 	.short	(.L_9 - .L_8)
.L_8:
        /*000c*/ 	.word	0x00000000
        /*0010*/ 	.short	0x0003
        /*0012*/ 	.short	0x0014
        /*0014*/ 	.byte	0x00, 0xf0, 0x11, 0x00


	//----- nvinfo : EIATTR_KPARAM_INFO
	.align		4
.L_9:
        /*0018*/ 	.byte	0x04, 0x17
        /*001a*/ 	.short	(.L_11 - .L_10)
.L_10:
        /*001c*/ 	.word	0x00000000
        /*0020*/ 	.short	0x0002
        /*0022*/ 	.short	0x0010
        /*0024*/ 	.byte	0x00, 0xf0, 0x11, 0x00


	//----- nvinfo : EIATTR_KPARAM_INFO
	.align		4
.L_11:
        /*0028*/ 	.byte	0x04, 0x17
        /*002a*/ 	.short	(.L_13 - .L_12)
.L_12:
        /*002c*/ 	.word	0x00000000
        /*0030*/ 	.short	0x0001
        /*0032*/ 	.short	0x0008
        /*0034*/ 	.byte	0x00, 0xf5, 0x21, 0x00


	//----- nvinfo : EIATTR_KPARAM_INFO
	.align		4
.L_13:
        /*0038*/ 	.byte	0x04, 0x17
        /*003a*/ 	.short	(.L_15 - .L_14)
.L_14:
        /*003c*/ 	.word	0x00000000
        /*0040*/ 	.short	0x0000
        /*0042*/ 	.short	0x0000
        /*0044*/ 	.byte	0x00, 0xf5, 0x21, 0x00


	//----- nvinfo : EIATTR_SPARSE_MMA_MASK
	.align		4
.L_15:
        /*0048*/ 	.byte	0x03, 0x50
        /*004a*/ 	.short	0x0000


	//----- nvinfo : EIATTR_MAXREG_COUNT
	.align		4
        /*004c*/ 	.byte	0x03, 0x1b
        /*004e*/ 	.short	0x00ff


	//----- nvinfo : EIATTR_MERCURY_ISA_VERSION
	.align		4
        /*0050*/ 	.byte	0x03, 0x5f
        /*0052*/ 	.short	0x0101


	//----- nvinfo : EIATTR_VRC_CTA_INIT_COUNT
	.align		4
        /*0054*/ 	.byte	0x02, 0x4a
	.zero		1
	.zero		1


	//----- nvinfo : EIATTR_EXIT_INSTR_OFFSETS
	.align		4
        /*0058*/ 	.byte	0x04, 0x1c
        /*005a*/ 	.short	(.L_17 - .L_16)


	//   ....[0]....
.L_16:
        /*005c*/ 	.word	0x000000b0


	//   ....[1]....
        /*0060*/ 	.word	0x000000f0


	//   ....[2]....
        /*0064*/ 	.word	0x00000670


	//   ....[3]....
        /*0068*/ 	.word	0x00000690


	//   ....[4]....
        /*006c*/ 	.word	0x00000700


	//   ....[5]....
        /*0070*/ 	.word	0x00000770


	//----- nvinfo : EIATTR_CBANK_PARAM_SIZE
	.align		4
.L_17:
        /*0074*/ 	.byte	0x03, 0x19
        /*0076*/ 	.short	0x0018


	//----- nvinfo : EIATTR_PARAM_CBANK
	.align		4
        /*0078*/ 	.byte	0x04, 0x0a
        /*007a*/ 	.short	(.L_19 - .L_18)
	.align		4
.L_18:
        /*007c*/ 	.word	index@(.nv.constant0._Z6kernalPhS_ii)
        /*0080*/ 	.short	0x0380
        /*0082*/ 	.short	0x0018


	//----- nvinfo : EIATTR_SW_WAR
	.align		4
.L_19:
        /*0084*/ 	.byte	0x04, 0x36
        /*0086*/ 	.short	(.L_21 - .L_20)
.L_20:
        /*0088*/ 	.word	0x00000008
.L_21:


//--------------------- .nv.callgraph             --------------------------
	.section	.nv.callgraph,"",@"SHT_CUDA_CALLGRAPH"
	.align	4
	.sectionentsize	8
	.align		4
        /*0000*/ 	.word	0x00000000
	.align		4
        /*0004*/ 	.word	0xffffffff
	.align		4
        /*0008*/ 	.word	0x00000000
	.align		4
        /*000c*/ 	.word	0xfffffffe
	.align		4
        /*0010*/ 	.word	0x00000000
	.align		4
        /*0014*/ 	.word	0xfffffffd
	.align		4
        /*0018*/ 	.word	0x00000000
	.align		4
        /*001c*/ 	.word	0xfffffffc


//--------------------- .text._Z6kernalPhS_ii     --------------------------
	.section	.text._Z6kernalPhS_ii,"ax",@progbits
	.align	128
        .global         _Z6kernalPhS_ii
        .type           _Z6kernalPhS_ii,@function
        .size           _Z6kernalPhS_ii,(.L_x_1 - _Z6kernalPhS_ii)
        .other          _Z6kernalPhS_ii,@"STO_CUDA_ENTRY STV_DEFAULT"
_Z6kernalPhS_ii:
.text._Z6kernalPhS_ii:
[----:B------:R-:W-:Y:S01]  /*0000*/  LDC R1, c[0x0][0x37c] ;  /* 0x0000df00ff017b82 */ /* 0x000fe20000000800 */
[----:B------:R-:W0:Y:S07]  /*0010*/  S2R R6, SR_TID.Y ;  /* 0x0000000000067919 */ /* 0x000e2e0000002200 */
[----:B------:R-:W0:Y:S01]  /*0020*/  S2UR UR4, SR_CTAID.Y ;  /* 0x00000000000479c3 */ /* 0x000e220000002600 */
[----:B------:R-:W1:Y:S07]  /*0030*/  S2R R0, SR_TID.X ;  /* 0x0000000000007919 */ /* 0x000e6e0000002100 */
[----:B------:R-:W0:Y:S08]  /*0040*/  LDC R3, c[0x0][0x364] ;  /* 0x0000d900ff037b82 */ /* 0x000e300000000800 */
[----:B------:R-:W2:Y:S08]  /*0050*/  LDC R19, c[0x0][0x394] ;  /* 0x0000e500ff137b82 */ /* 0x000eb00000000800 */
[----:B------:R-:W1:Y:S08]  /*0060*/  S2UR UR5, SR_CTAID.X ;  /* 0x00000000000579c3 */ /* 0x000e700000002500 */
[----:B------:R-:W1:Y:S01]  /*0070*/  LDC R5, c[0x0][0x360] ;  /* 0x0000d800ff057b82 */ /* 0x000e620000000800 */
[----:B0-----:R-:W-:-:S05]  /*0080*/  IMAD R6, R3, UR4, R6 ;  /* 0x0000000403067c24 */ /* 0x001fca000f8e0206 */
[----:B--2---:R-:W-:Y:S01]  /*0090*/  ISETP.GE.AND P0, PT, R6, R19, PT ;  /* 0x000000130600720c */ /* 0x004fe20003f06270 */
[----:B-1----:R-:W-:-:S12]  /*00a0*/  IMAD R0, R5, UR5, R0 ;  /* 0x0000000505007c24 */ /* 0x002fd8000f8e0200 */
[----:B------:R-:W-:Y:S05]  /*00b0*/  @P0 EXIT ;  /* 0x000000000000094d */ /* 0x000fea0003800000 */
[----:B------:R-:W0:Y:S02]  /*00c0*/  LDC R3, c[0x0][0x390] ;  /* 0x0000e400ff037b82 */ /* 0x000e240000000800 */
[----:B0-----:R-:W-:-:S04]  /*00d0*/  ISETP.GE.AND P0, PT, R0, R3, PT ;  /* 0x000000030000720c */ /* 0x001fc80003f06270 */
[----:B------:R-:W-:-:S13]  /*00e0*/  ISETP.LT.OR P0, PT, R0, RZ, P0 ;  /* 0x000000ff0000720c */ /* 0x000fda0000701670 */
[----:B------:R-:W-:Y:S05]  /*00f0*/  @P0 EXIT ;  /* 0x000000000000094d */ /* 0x000fea0003800000 */
[C---:B------:R-:W-:Y:S01]  /*0100*/  ISETP.NE.AND P2, PT, R6.reuse, RZ, PT ;  /* 0x000000ff0600720c */ /* 0x040fe20003f45270 */
[----:B------:R-:W0:Y:S01]  /*0110*/  LDCU.64 UR6, c[0x0][0x380] ;  /* 0x00007000ff0677ac */ /* 0x000e220008000a00 */
[C---:B------:R-:W-:Y:S01]  /*0120*/  VIADD R2, R6.reuse, 0xffffffff ;  /* 0xffffffff06027836 */ /* 0x040fe20000000000 */
[----:B------:R-:W-:Y:S01]  /*0130*/  ISETP.GT.U32.AND P1, PT, R6, R19, PT ;  /* 0x000000130600720c */ /* 0x000fe20003f24070 */
[----:B------:R-:W-:Y:S01]  /*0140*/  VIADD R5, R3, 0xffffffff ;  /* 0xffffffff03057836 */ /* 0x000fe20000000000 */
[C---:B------:R-:W-:Y:S01]  /*0150*/  ISETP.NE.AND P0, PT, R0.reuse, RZ, PT ;  /* 0x000000ff0000720c */ /* 0x040fe20003f05270 */
[----:B------:R-:W-:Y:S01]  /*0160*/  VIADD R8, R19, 0xffffffff ;  /* 0xffffffff13087836 */ /* 0x000fe20000000000 */
[----:B------:R-:W1:Y:S01]  /*0170*/  LDCU.64 UR4, c[0x0][0x358] ;  /* 0x00006b00ff0477ac */ /* 0x000e620008000a00 */
[----:B------:R-:W-:Y:S01]  /*0180*/  VIADD R12, R0, 0xffffffff ;  /* 0xffffffff000c7836 */ /* 0x000fe20000000000 */
[----:B------:R-:W-:-:S04]  /*0190*/  SEL R4, R5, R0, !P0 ;  /* 0x0000000005047207 */ /* 0x000fc80004000000 */
[----:B------:R-:W-:Y:S02]  /*01a0*/  @P2 SEL R8, R2, RZ, !P1 ;  /* 0x000000ff02082207 */ /* 0x000fe40004800000 */
[----:B------:R-:W-:-:S03]  /*01b0*/  SEL R2, R5, R12, !P0 ;  /* 0x0000000c05027207 */ /* 0x000fc60004000000 */
[CC--:B------:R-:W-:Y:S02]  /*01c0*/  IMAD R7, R8.reuse, R3.reuse, R4 ;  /* 0x0000000308077224 */ /* 0x0c0fe400078e0204 */
[----:B------:R-:W-:Y:S02]  /*01d0*/  IMAD R2, R8, R3, R2 ;  /* 0x0000000308027224 */ /* 0x000fe400078e0202 */
[----:B------:R-:W-:Y:S01]  /*01e0*/  VIADD R4, R0, 0x1 ;  /* 0x0000000100047836 */ /* 0x000fe20000000000 */
[C---:B0-----:R-:W-:Y:S02]  /*01f0*/  IADD3 R14, P2, PT, R7.reuse, UR6, RZ ;  /* 0x00000006070e7c10 */ /* 0x041fe4000ff5e0ff */
[----:B------:R-:W-:Y:S02]  /*0200*/  IADD3 R10, P1, PT, R2, UR6, RZ ;  /* 0x00000006020a7c10 */ /* 0x000fe4000ff3e0ff */
[----:B------:R-:W-:Y:S02]  /*0210*/  LEA.HI.X.SX32 R15, R7, UR7, 0x1, P2 ;  /* 0x00000007070f7c11 */ /* 0x000fe400090f0eff */
[----:B------:R-:W-:-:S02]  /*0220*/  SEL R5, R5, R4, !P0 ;  /* 0x0000000405057207 */ /* 0x000fc40004000000 */
[----:B------:R-:W-:Y:S02]  /*0230*/  LEA.HI.X.SX32 R11, R2, UR7, 0x1, P1 ;  /* 0x00000007020b7c11 */ /* 0x000fe400088f0eff */
[----:B-1----:R0:W2:Y:S01]  /*0240*/  LDG.E.U8 R2, desc[UR4][R14.64] ;  /* 0x000000040e027981 */ /* 0x0020a2000c1e1100 */
[-C--:B------:R-:W-:Y:S02]  /*0250*/  IMAD R8, R8, R3.reuse, R5 ;  /* 0x0000000308087224 */ /* 0x080fe400078e0205 */
[C---:B------:R-:W-:Y:S01]  /*0260*/  IMAD R13, R6.reuse, R3, RZ ;  /* 0x00000003060d7224 */ /* 0x040fe200078e02ff */
[----:B------:R1:W3:Y:S01]  /*0270*/  LDG.E.U8 R5, desc[UR4][R10.64] ;  /* 0x000000040a057981 */ /* 0x0002e2000c1e1100 */
[----:B------:R-:W-:Y:S01]  /*0280*/  VIADD R9, R6, 0x1 ;  /* 0x0000000106097836 */ /* 0x000fe20000000000 */
[----:B------:R-:W-:Y:S02]  /*0290*/  IADD3 R16, P0, PT, R8, UR6, RZ ;  /* 0x0000000608107c10 */ /* 0x000fe4000ff1e0ff */
[----:B------:R-:W-:-:S02]  /*02a0*/  SHF.R.S32.HI R7, RZ, 0x1f, R13 ;  /* 0x0000001fff077819 */ /* 0x000fc4000001140d */
[----:B------:R-:W-:Y:S02]  /*02b0*/  LEA.HI.X.SX32 R17, R8, UR7, 0x1, P0 ;  /* 0x0000000708117c11 */ /* 0x000fe400080f0eff */
[C---:B------:R-:W-:Y:S02]  /*02c0*/  ISETP.GE.U32.AND P1, PT, R9.reuse, R19, PT ;  /* 0x000000130900720c */ /* 0x040fe40003f26070 */
[----:B------:R-:W-:Y:S01]  /*02d0*/  IADD3 R6, P2, P3, R0, UR6, R13 ;  /* 0x0000000600067c10 */ /* 0x000fe2000fb5e00d */
[----:B------:R4:W5:Y:S01]  /*02e0*/  LDG.E.U8 R8, desc[UR4][R16.64] ;  /* 0x0000000410087981 */ /* 0x000962000c1e1100 */
[----:B------:R-:W-:Y:S02]  /*02f0*/  ISETP.GE.AND P0, PT, R4, R3, PT ;  /* 0x000000030400720c */ /* 0x000fe40003f06270 */
[----:B------:R-:W-:Y:S02]  /*0300*/  IADD3.X R7, PT, PT, RZ, UR7, R7, P2, P3 ;  /* 0x00000007ff077c10 */ /* 0x000fe400097e6407 */
[----:B------:R-:W-:-:S02]  /*0310*/  SEL R18, R9, RZ, !P1 ;  /* 0x000000ff09127207 */ /* 0x000fc40004800000 */
[----:B------:R-:W-:Y:S01]  /*0320*/  SEL R12, R12, RZ, !P0 ;  /* 0x000000ff0c0c7207 */ /* 0x000fe20004000000 */
[----:B------:R-:W5:Y:S01]  /*0330*/  LDG.E.U8 R9, desc[UR4][R6.64+-0x1] ;  /* 0xffffff0406097981 */ /* 0x000f62000c1e1100 */
[----:B0-----:R-:W-:-:S03]  /*0340*/  SEL R14, R0, RZ, !P0 ;  /* 0x000000ff000e7207 */ /* 0x001fc60004000000 */
[-C--:B-1----:R-:W-:Y:S01]  /*0350*/  IMAD R11, R18, R3.reuse, R12 ;  /* 0x00000003120b7224 */ /* 0x082fe200078e020c */
[----:B------:R-:W-:Y:S01]  /*0360*/  SEL R4, R4, RZ, !P0 ;  /* 0x000000ff04047207 */ /* 0x000fe20004000000 */
[----:B------:R0:W5:Y:S03]  /*0370*/  LDG.E.U8 R12, desc[UR4][R6.64+0x1] ;  /* 0x00000104060c7981 */ /* 0x000166000c1e1100 */
[----:B------:R-:W-:Y:S01]  /*0380*/  IADD3 R10, P1, PT, R11, UR6, RZ ;  /* 0x000000060b0a7c10 */ /* 0x000fe2000ff3e0ff */
[----:B------:R-:W-:-:S03]  /*0390*/  IMAD R15, R18, R3, R14 ;  /* 0x00000003120f7224 */ /* 0x000fc600078e020e */
[----:B------:R-:W-:Y:S01]  /*03a0*/  LEA.HI.X.SX32 R11, R11, UR7, 0x1, P1 ;  /* 0x000000070b0b7c11 */ /* 0x000fe200088f0eff */
[----:B------:R-:W-:Y:S01]  /*03b0*/  IMAD R4, R18, R3, R4 ;  /* 0x0000000312047224 */ /* 0x000fe200078e0204 */
[----:B------:R-:W-:-:S03]  /*03c0*/  IADD3 R14, P0, PT, R15, UR6, RZ ;  /* 0x000000060f0e7c10 */ /* 0x000fc6000ff1e0ff */
[----:B------:R-:W5:Y:S01]  /*03d0*/  LDG.E.U8 R10, desc[UR4][R10.64] ;  /* 0x000000040a0a7981 */ /* 0x000f62000c1e1100 */
[----:B------:R-:W-:Y:S02]  /*03e0*/  LEA.HI.X.SX32 R15, R15, UR7, 0x1, P0 ;  /* 0x000000070f0f7c11 */ /* 0x000fe400080f0eff */
[----:B----4-:R-:W-:-:S03]  /*03f0*/  IADD3 R16, P0, PT, R4, UR6, RZ ;  /* 0x0000000604107c10 */ /* 0x010fc6000ff1e0ff */
[----:B------:R-:W4:Y:S01]  /*0400*/  LDG.E.U8 R14, desc[UR4][R14.64] ;  /* 0x000000040e0e7981 */ /* 0x000f22000c1e1100 */
[----:B------:R-:W-:-:S05]  /*0410*/  LEA.HI.X.SX32 R17, R4, UR7, 0x1, P0 ;  /* 0x0000000704117c11 */ /* 0x000fca00080f0eff */
[----:B------:R-:W4:Y:S01]  /*0420*/  LDG.E.U8 R16, desc[UR4][R16.64] ;  /* 0x0000000410107981 */ /* 0x000f22000c1e1100 */
[----:B------:R-:W-:-:S05]  /*0430*/  IMAD.IADD R13, R0, 0x1, R13 ;  /* 0x00000001000d7824 */ /* 0x000fca00078e020d */
[----:B------:R-:W-:Y:S02]  /*0440*/  SHF.R.S32.HI R0, RZ, 0x1f, R13 ;  /* 0x0000001fff007819 */ /* 0x000fe4000001140d */
[----:B0-----:R-:W-:-:S04]  /*0450*/  IADD3 R6, P0, PT, R13, UR6, RZ ;  /* 0x000000060d067c10 */ /* 0x001fc8000ff1e0ff */
[----:B------:R-:W-:-:S05]  /*0460*/  IADD3.X R7, PT, PT, R0, UR7, RZ, P0, !PT ;  /* 0x0000000700077c10 */ /* 0x000fca00087fe4ff */
[----:B------:R-:W4:Y:S01]  /*0470*/  LDG.E.U8 R6, desc[UR4][R6.64] ;  /* 0x0000000406067981 */ /* 0x000f22000c1e1100 */
[----:B------:R-:W-:Y:S01]  /*0480*/  IMAD.MOV.U32 R3, RZ, RZ, 0x2 ;  /* 0x00000002ff037424 */ /* 0x000fe200078e00ff */
[----:B--2---:R-:W-:Y:S02]  /*0490*/  ISETP.NE.AND P1, PT, R2, 0xff, PT ;  /* 0x000000ff0200780c */ /* 0x004fe40003f25270 */
[----:B---3--:R-:W-:Y:S02]  /*04a0*/  ISETP.NE.AND P0, PT, R5, 0xff, PT ;  /* 0x000000ff0500780c */ /* 0x008fe40003f05270 */
[----:B------:R-:W-:-:S09]  /*04b0*/  SEL R2, RZ, 0x1, P1 ;  /* 0x00000001ff027807 */ /* 0x000fd20000800000 */
[----:B------:R-:W-:Y:S01]  /*04c0*/  @P1 IMAD.MOV R3, RZ, RZ, 0x1 ;  /* 0x00000001ff031424 */ /* 0x000fe200078e02ff */
[----:B-----5:R-:W-:Y:S01]  /*04d0*/  ISETP.NE.AND P1, PT, R8, 0xff, PT ;  /* 0x000000ff0800780c */ /* 0x020fe20003f25270 */
[----:B------:R-:W-:Y:S01]  /*04e0*/  @P0 IMAD.MOV R3, RZ, RZ, R2 ;  /* 0x000000ffff030224 */ /* 0x000fe200078e0202 */
[----:B------:R-:W-:-:S03]  /*04f0*/  ISETP.NE.AND P0, PT, R9, 0xff, PT ;  /* 0x000000ff0900780c */ /* 0x000fc60003f05270 */
[----:B------:R-:W-:-:S08]  /*0500*/  VIADD R2, R3, 0x1 ;  /* 0x0000000103027836 */ /* 0x000fd00000000000 */
[----:B------:R-:W-:Y:S01]  /*0510*/  @P1 IMAD.MOV R2, RZ, RZ, R3 ;  /* 0x000000ffff021224 */ /* 0x000fe200078e0203 */
[----:B------:R-:W-:-:S03]  /*0520*/  ISETP.NE.AND P1, PT, R12, 0xff, PT ;  /* 0x000000ff0c00780c */ /* 0x000fc60003f25270 */
[----:B------:R-:W-:Y:S02]  /*0530*/  VIADD R3, R2, 0x1 ;  /* 0x0000000102037836 */ /* 0x000fe40000000000 */
[----:B------:R-:W-:Y:S01]  /*0540*/  @P0 IMAD.MOV R3, RZ, RZ, R2 ;  /* 0x000000ffff030224 */ /* 0x000fe200078e0202 */
[----:B------:R-:W-:-:S03]  /*0550*/  ISETP.NE.AND P0, PT, R10, 0xff, PT ;  /* 0x000000ff0a00780c */ /* 0x000fc60003f05270 */
[----:B------:R-:W-:-:S04]  /*0560*/  VIADD R2, R3, 0x1 ;  /* 0x0000000103027836 */ /* 0x000fc80000000000 */
[----:B------:R-:W-:Y:S01]  /*0570*/  @P1 IMAD.MOV R2, RZ, RZ, R3 ;  /* 0x000000ffff021224 */ /* 0x000fe200078e0203 */
[----:B----4-:R-:W-:-:S03]  /*0580*/  ISETP.NE.AND P1, PT, R14, 0xff, PT ;  /* 0x000000ff0e00780c */ /* 0x010fc60003f25270 */
[----:B------:R-:W-:Y:S02]  /*0590*/  VIADD R3, R2, 0x1 ;  /* 0x0000000102037836 */ /* 0x000fe40000000000 */
[----:B------:R-:W-:Y:S01]  /*05a0*/  @P0 IMAD.MOV R3, RZ, RZ, R2 ;  /* 0x000000ffff030224 */ /* 0x000fe200078e0202 */
[----:B------:R-:W-:-:S03]  /*05b0*/  ISETP.NE.AND P0, PT, R16, 0xff, PT ;  /* 0x000000ff1000780c */ /* 0x000fc60003f05270 */
[----:B------:R-:W-:-:S04]  /*05c0*/  VIADD R2, R3, 0x1 ;  /* 0x0000000103027836 */ /* 0x000fc80000000000 */
[----:B------:R-:W-:-:S04]  /*05d0*/  @P1 IMAD.MOV R2, RZ, RZ, R3 ;  /* 0x000000ffff021224 */ /* 0x000fc800078e0203 */
[----:B------:R-:W-:Y:S02]  /*05e0*/  VIADD R4, R2, 0x1 ;  /* 0x0000000102047836 */ /* 0x000fe40000000000 */
[----:B------:R-:W-:-:S05]  /*05f0*/  @P0 IMAD.MOV R4, RZ, RZ, R2 ;  /* 0x000000ffff040224 */ /* 0x000fca00078e0202 */
[----:B------:R-:W-:-:S04]  /*0600*/  ISETP.NE.AND P0, PT, R4, 0x3, PT ;  /* 0x000000030400780c */ /* 0x000fc80003f05270 */
[----:B------:R-:W-:-:S13]  /*0610*/  ISETP.NE.OR P0, PT, R6, RZ, P0 ;  /* 0x000000ff0600720c */ /* 0x000fda0000705670 */
[----:B------:R-:W0:Y:S01]  /*0620*/  @!P0 LDC.64 R2, c[0x0][0x388] ;  /* 0x0000e200ff028b82 */ /* 0x000e220000000a00 */
[----:B------:R-:W-:Y:S01]  /*0630*/  IMAD.MOV.U32 R5, RZ, RZ, 0xff ;  /* 0x000000ffff057424 */ /* 0x000fe200078e00ff */
[----:B0-----:R-:W-:-:S05]  /*0640*/  @!P0 IADD3 R2, P1, PT, R13, R2, RZ ;  /* 0x000000020d028210 */ /* 0x001fca0007f3e0ff */
[----:B------:R-:W-:-:S05]  /*0650*/  @!P0 IMAD.X R3, R0, 0x1, R3, P1 ;  /* 0x0000000100038824 */ /* 0x000fca00008e0603 */
[----:B------:R0:W-:Y:S01]  /*0660*/  @!P0 STG.E.U8 desc[UR4][R2.64], R5 ;  /* 0x0000000502008986 */ /* 0x0001e2000c101104 */
[----:B------:R-:W-:Y:S05]  /*0670*/  @!P0 EXIT ;  /* 0x000000000000894d */ /* 0x000fea0003800000 */
[----:B------:R-:W-:-:S13]  /*0680*/  ISETP.NE.AND P0, PT, R6, 0xff, PT ;  /* 0x000000ff0600780c */ /* 0x000fda0003f05270 */
[----:B------:R-:W-:Y:S05]  /*0690*/  @P0 EXIT ;  /* 0x000000000000094d */ /* 0x000fea0003800000 */
[----:B------:R-:W-:-:S05]  /*06a0*/  VIADD R4, R4, 0xfffffffc ;  /* 0xfffffffc04047836 */ /* 0x000fca0000000000 */
[----:B------:R-:W-:-:S13]  /*06b0*/  ISETP.GT.U32.AND P0, PT, R4, -0x3, PT ;  /* 0xfffffffd0400780c */ /* 0x000fda0003f04070 */
[----:B0-----:R-:W0:Y:S02]  /*06c0*/  @!P0 LDC.64 R2, c[0x0][0x388] ;  /* 0x0000e200ff028b82 */ /* 0x001e240000000a00 */
[----:B0-----:R-:W-:-:S05]  /*06d0*/  @!P0 IADD3 R2, P1, PT, R13, R2, RZ ;  /* 0x000000020d028210 */ /* 0x001fca0007f3e0ff */
[----:B------:R-:W-:-:S05]  /*06e0*/  @!P0 IMAD.X R3, R0, 0x1, R3, P1 ;  /* 0x0000000100038824 */ /* 0x000fca00008e0603 */
[----:B------:R0:W-:Y:S01]  /*06f0*/  @!P0 STG.E.U8 desc[UR4][R2.64], RZ ;  /* 0x000000ff02008986 */ /* 0x0001e2000c101104 */
[----:B------:R-:W-:Y:S05]  /*0700*/  @!P0 EXIT ;  /* 0x000000000000894d */ /* 0x000fea0003800000 */
[----:B------:R-:W0:Y:S01]  /*0710*/  LDCU.64 UR6, c[0x0][0x388] ;  /* 0x00007100ff0677ac */ /* 0x000e220008000a00 */
[----:B------:R-:W-:Y:S01]  /*0720*/  IMAD.MOV.U32 R4, RZ, RZ, 0xff ;  /* 0x000000ffff047424 */ /* 0x000fe200078e00ff */
[----:B0-----:R-:W-:-:S04]  /*0730*/  IADD3 R2, P0, PT, R13, UR6, RZ ;  /* 0x000000060d027c10 */ /* 0x001fc8000ff1e0ff */
[----:B------:R-:W-:Y:S02]  /*0740*/  IADD3.X R3, PT, PT, R0, UR7, RZ, P0, !PT ;  /* 0x0000000700037c10 */ /* 0x000fe400087fe4ff */
[----:B------:R-:W-:-:S05]  /*0750*/  PRMT R0, R4, 0x7610, R0 ;  /* 0x0000761004007816 */ /* 0x000fca0000000000 */
[----:B------:R-:W-:Y:S01]  /*0760*/  STG.E.U8 desc[UR4][R2.64], R0 ;  /* 0x0000000002007986 */ /* 0x000fe2000c101104 */
[----:B------:R-:W-:Y:S05]  /*0770*/  EXIT ;  /* 0x000000000000794d */ /* 0x000fea0003800000 */
.L_x_0:
[----:B------:R-:W-:-:S00]  /*0780*/  BRA `(.L_x_0) ;  /* 0xfffffffc00fc7947 */ /* 0x000fc0000383ffff */
[----:B------:R-:W-:-:S00]  /*0790*/  NOP ;  /* 0x0000000000007918 */ /* 0x000fc00000000000 */
        /* <DEDUP_REMOVED lines=14> */
.L_x_1:


//--------------------- .nv.shared.reserved.0     --------------------------
	.section	.nv.shared.reserved.0,"aw",@nobits
	.weak		__nv_reservedSMEM_offset_0_alias
	.size		__nv_reservedSMEM_offset_0_alias, 0, 64
	.other		__nv_reservedSMEM_offset_0_alias,@"STO_CUDA_RESERVED_SHARED STV_DEFAULT"
__nv_reservedSMEM_offset_0_alias:
	.zero		0
	.zero		64


//--------------------- .nv.constant0._Z6kernalPhS_ii --------------------------
	.section	.nv.constant0._Z6kernalPhS_ii,"a",@progbits
	.sectionflags	@""
	.align	4
.nv.constant0._Z6kernalPhS_ii:
	.zero		920


//--------------------- SYMBOLS --------------------------

	.type		.nv.reservedSmem.offset0,@object
	.size		.nv.reservedSmem.offset0,0x4
